//
// Generated by NVIDIA NVVM Compiler
//
// Compiler Build ID: CL-36424714
// Cuda compilation tools, release 13.0, V13.0.88
// Based on NVVM 20.0.0
//

.version 9.0
.target sm_100
.address_size 64

	// .globl	_Z10calc_scoreiiiPhS_

.visible .entry _Z10calc_scoreiiiPhS_(
	.param .u32 _Z10calc_scoreiiiPhS__param_0,
	.param .u32 _Z10calc_scoreiiiPhS__param_1,
	.param .u32 _Z10calc_scoreiiiPhS__param_2,
	.param .u64 .ptr .align 1 _Z10calc_scoreiiiPhS__param_3,
	.param .u64 .ptr .align 1 _Z10calc_scoreiiiPhS__param_4
)
{
	.reg .pred 	%p<4>;
	.reg .b16 	%rs<13>;
	.reg .b32 	%r<24>;
	.reg .b32 	%f<9>;
	.reg .b64 	%rd<17>;

	ld.param.u32 	%r6, [_Z10calc_scoreiiiPhS__param_0];
	ld.param.u32 	%r7, [_Z10calc_scoreiiiPhS__param_1];
	ld.param.u32 	%r8, [_Z10calc_scoreiiiPhS__param_2];
	ld.param.u64 	%rd1, [_Z10calc_scoreiiiPhS__param_3];
	ld.param.u64 	%rd2, [_Z10calc_scoreiiiPhS__param_4];
	mov.u32 	%r9, %ctaid.x;
	add.s32 	%r1, %r7, %r9;
	mov.u32 	%r2, %ctaid.y;
	mov.u32 	%r10, %ctaid.z;
	shl.b32 	%r11, %r10, 5;
	mov.u32 	%r12, %tid.x;
	add.s32 	%r13, %r11, %r12;
	mov.u32 	%r14, %nctaid.y;
	mov.u32 	%r15, %nctaid.z;
	mad.lo.s32 	%r16, %r9, %r14, %r2;
	mul.lo.s32 	%r17, %r15, %r16;
	shl.b32 	%r4, %r17, 5;
	add.s32 	%r18, %r6, %r2;
	add.s32 	%r19, %r18, %r1;
	add.s32 	%r5, %r19, %r13;
	setp.lt.s32 	%p1, %r8, %r5;
	neg.s32 	%r21, %r13;
	setp.eq.s32 	%p2, %r19, %r21;
	or.pred  	%p3, %p1, %p2;
	mov.b16 	%rs12, 0;
	@%p3 bra 	$L__BB0_2;
	cvta.to.global.u64 	%rd3, %rd1;
	cvt.rn.f32.s32 	%f1, %r6;
	cvt.rn.f32.s32 	%f2, %r1;
	fma.rn.f32 	%f3, %f1, 0f3F8147AE, %f2;
	cvt.rn.f32.u32 	%f4, %r2;
	fma.rn.f32 	%f5, %f4, 0f3F000000, %f3;
	mul.f32 	%f6, %f5, 0f49742400;
	cvt.rn.f32.s32 	%f7, %r5;
	div.rn.f32 	%f8, %f6, %f7;
	cvt.rzi.s32.f32 	%r22, %f8;
	cvt.s64.s32 	%rd4, %r22;
	add.s64 	%rd5, %rd3, %rd4;
	ld.global.u8 	%rs4, [%rd5];
	cvt.s64.s32 	%rd6, %r6;
	add.s64 	%rd7, %rd3, %rd6;
	ld.global.u8 	%rs5, [%rd7];
	add.s16 	%rs6, %rs5, %rs4;
	cvt.s64.s32 	%rd8, %r1;
	add.s64 	%rd9, %rd3, %rd8;
	ld.global.u8 	%rs7, [%rd9];
	add.s16 	%rs8, %rs6, %rs7;
	cvt.u64.u32 	%rd10, %r2;
	add.s64 	%rd11, %rd3, %rd10;
	ld.global.u8 	%rs9, [%rd11];
	add.s16 	%rs10, %rs8, %rs9;
	cvt.u64.u32 	%rd12, %r13;
	add.s64 	%rd13, %rd3, %rd12;
	ld.global.u8 	%rs11, [%rd13];
	add.s16 	%rs12, %rs10, %rs11;
$L__BB0_2:
	cvta.to.global.u64 	%rd14, %rd2;
	add.s32 	%r23, %r4, %r13;
	cvt.s64.s32 	%rd15, %r23;
	add.s64 	%rd16, %rd14, %rd15;
	st.global.u8 	[%rd16], %rs12;
	ret;

}


// ===== COMPILED SASS (sm_100) =====

	.target	sm_100

	.elftype	@"ET_EXEC"


//--------------------- .note.nv.tkinfo           --------------------------
	.section	.note.nv.tkinfo,"",@"SHT_NOTE"
	.sectionflags	@"SHF_NOTE_NV_TKINFO"
	.tkinfo
        /*0018*/ 	.word	0x00000002
        /*0030*/ 	.string	""
        /*0030*/ 	.string	"ptxas"
        /*0030*/ 	.string	"Cuda compilation tools, release 13.0, V13.0.88"
        /*0030*/ 	.string	"Build cuda_13.0.r13.0/compiler.36424714_0"
        /*0030*/ 	.string	"-arch sm_100 -m 64 "



//--------------------- .note.nv.cuinfo           --------------------------
	.section	.note.nv.cuinfo,"",@"SHT_NOTE"
	.sectionflags	@"SHF_NOTE_NV_CUINFO"
        /*0018*/ 	.short	0x0002
        /*001a*/ 	.short	0x0064
        /*001c*/ 	.short	0x0082
	.zero		2


//--------------------- .nv.info                  --------------------------
	.section	.nv.info,"",@"SHT_CUDA_INFO"
	.align	4


	//----- nvinfo : EIATTR_REGCOUNT
	.align		4
        /*0000*/ 	.byte	0x04, 0x2f
        /*0002*/ 	.short	(.L_1 - .L_0)
	.align		4
.L_0:
        /*0004*/ 	.word	index@(_Z10calc_scoreiiiPhS_)
        /*0008*/ 	.word	0x00000012


	//----- nvinfo : EIATTR_FRAME_SIZE
	.align		4
.L_1:
        /*000c*/ 	.byte	0x04, 0x11
        /*000e*/ 	.short	(.L_3 - .L_2)
	.align		4
.L_2:
        /*0010*/ 	.word	index@($__internal_0_$__cuda_sm3x_div_rn_noftz_f32_slowpath)
        /*0014*/ 	.word	0x00000000


	//----- nvinfo : EIATTR_FRAME_SIZE
	.align		4
.L_3:
        /*0018*/ 	.byte	0x04, 0x11
        /*001a*/ 	.short	(.L_5 - .L_4)
	.align		4
.L_4:
        /*001c*/ 	.word	index@(_Z10calc_scoreiiiPhS_)
        /*0020*/ 	.word	0x00000000


	//----- nvinfo : EIATTR_MIN_STACK_SIZE
	.align		4
.L_5:
        /*0024*/ 	.byte	0x04, 0x12
        /*0026*/ 	.short	(.L_7 - .L_6)
	.align		4
.L_6:
        /*0028*/ 	.word	index@(_Z10calc_scoreiiiPhS_)
        /*002c*/ 	.word	0x00000000
.L_7:


//--------------------- .nv.compat                --------------------------
	.section	.nv.compat,"",@"SHT_CUDA_COMPAT_INFO"
	.align	4
        /*0000*/ 	.byte	0x02, 0x09, 0x00, 0x00, 0x02, 0x02, 0x01, 0x00, 0x02, 0x05, 0x05, 0x00, 0x03, 0x07, 0x01, 0x01
        /*0010*/ 	.byte	0x02, 0x03, 0x00, 0x00, 0x02, 0x06, 0x01, 0x00, 0x04, 0x0b, 0x08, 0x00, 0x01, 0x00, 0x00, 0x00
        /*0020*/ 	.byte	0x00, 0x00, 0x00, 0x00


//--------------------- .nv.info._Z10calc_scoreiiiPhS_ --------------------------
	.section	.nv.info._Z10calc_scoreiiiPhS_,"",@"SHT_CUDA_INFO"
	.sectionflags	@""
	.align	4


	//----- nvinfo : EIATTR_CUDA_API_VERSION
	.align		4
        /*0000*/ 	.byte	0x04, 0x37
        /*0002*/ 	.short	(.L_9 - .L_8)
.L_8:
        /*0004*/ 	.word	0x00000082


	//----- nvinfo : EIATTR_KPARAM_INFO
	.align		4
.L_9:
        /*0008*/ 	.byte	0x04, 0x17
        /*000a*/ 	.short	(.L_11 - .L_10)
.L_10:
        /*000c*/ 	.word	0x00000000
        /*0010*/ 	.short	0x0004
        /*0012*/ 	.short	0x0018
        /*0014*/ 	.byte	0x00, 0xf5, 0x21, 0x00


	//----- nvinfo : EIATTR_KPARAM_INFO
	.align		4
.L_11:
        /*0018*/ 	.byte	0x04, 0x17
        /*001a*/ 	.short	(.L_13 - .L_12)
.L_12:
        /*001c*/ 	.word	0x00000000
        /*0020*/ 	.short	0x0003
        /*0022*/ 	.short	0x0010
        /*0024*/ 	.byte	0x00, 0xf5, 0x21, 0x00


	//----- nvinfo : EIATTR_KPARAM_INFO
	.align		4
.L_13:
        /*0028*/ 	.byte	0x04, 0x17
        /*002a*/ 	.short	(.L_15 - .L_14)
.L_14:
        /*002c*/ 	.word	0x00000000
        /*0030*/ 	.short	0x0002
        /*0032*/ 	.short	0x0008
        /*0034*/ 	.byte	0x00, 0xf0, 0x11, 0x00


	//----- nvinfo : EIATTR_KPARAM_INFO
	.align		4
.L_15:
        /*0038*/ 	.byte	0x04, 0x17
        /*003a*/ 	.short	(.L_17 - .L_16)
.L_16:
        /*003c*/ 	.word	0x00000000
        /*0040*/ 	.short	0x0001
        /*0042*/ 	.short	0x0004
        /*0044*/ 	.byte	0x00, 0xf0, 0x11, 0x00


	//----- nvinfo : EIATTR_KPARAM_INFO
	.align		4
.L_17:
        /*0048*/ 	.byte	0x04, 0x17
        /*004a*/ 	.short	(.L_19 - .L_18)
.L_18:
        /*004c*/ 	.word	0x00000000
        /*0050*/ 	.short	0x0000
        /*0052*/ 	.short	0x0000
        /*0054*/ 	.byte	0x00, 0xf0, 0x11, 0x00


	//----- nvinfo : EIATTR_SPARSE_MMA_MASK
	.align		4
.L_19:
        /*0058*/ 	.byte	0x03, 0x50
        /*005a*/ 	.short	0x0000


	//----- nvinfo : EIATTR_MAXREG_COUNT
	.align		4
        /*005c*/ 	.byte	0x03, 0x1b
        /*005e*/ 	.short	0x00ff


	//----- nvinfo : EIATTR_MERCURY_ISA_VERSION
	.align		4
        /*0060*/ 	.byte	0x03, 0x5f
        /*0062*/ 	.short	0x0101


	//----- nvinfo : EIATTR_VRC_CTA_INIT_COUNT
	.align		4
        /*0064*/ 	.byte	0x02, 0x4a
	.zero		1
	.zero		1


	//----- nvinfo : EIATTR_EXIT_INSTR_OFFSETS
	.align		4
        /*0068*/ 	.byte	0x04, 0x1c
        /*006a*/ 	.short	(.L_21 - .L_20)


	//   ....[0]....
.L_20:
        /*006c*/ 	.word	0x000004b0


	//----- nvinfo : EIATTR_CRS_STACK_SIZE
	.align		4
.L_21:
        /*0070*/ 	.byte	0x04, 0x1e
        /*0072*/ 	.short	(.L_23 - .L_22)
.L_22:
        /*0074*/ 	.word	0x00000000


	//----- nvinfo : EIATTR_CBANK_PARAM_SIZE
	.align		4
.L_23:
        /*0078*/ 	.byte	0x03, 0x19
        /*007a*/ 	.short	0x0020


	//----- nvinfo : EIATTR_PARAM_CBANK
	.align		4
        /*007c*/ 	.byte	0x04, 0x0a
        /*007e*/ 	.short	(.L_25 - .L_24)
	.align		4
.L_24:
        /*0080*/ 	.word	index@(.nv.constant0._Z10calc_scoreiiiPhS_)
        /*0084*/ 	.short	0x0380
        /*0086*/ 	.short	0x0020


	//----- nvinfo : EIATTR_SW_WAR
	.align		4
.L_25:
        /*0088*/ 	.byte	0x04, 0x36
        /*008a*/ 	.short	(.L_27 - .L_26)
.L_26:
        /*008c*/ 	.word	0x00000008
.L_27:


//--------------------- .nv.callgraph             --------------------------
	.section	.nv.callgraph,"",@"SHT_CUDA_CALLGRAPH"
	.align	4
	.sectionentsize	8
	.align		4
        /*0000*/ 	.word	0x00000000
	.align		4
        /*0004*/ 	.word	0xffffffff
	.align		4
        /*0008*/ 	.word	0x00000000
	.align		4
        /*000c*/ 	.word	0xfffffffe
	.align		4
        /*0010*/ 	.word	0x00000000
	.align		4
        /*0014*/ 	.word	0xfffffffd
	.align		4
        /*0018*/ 	.word	0x00000000
	.align		4
        /*001c*/ 	.word	0xfffffffc


//--------------------- .text._Z10calc_scoreiiiPhS_ --------------------------
	.section	.text._Z10calc_scoreiiiPhS_,"ax",@progbits
	.align	128
        .global         _Z10calc_scoreiiiPhS_
        .type           _Z10calc_scoreiiiPhS_,@function
        .size           _Z10calc_scoreiiiPhS_,(.L_x_16 - _Z10calc_scoreiiiPhS_)
        .other          _Z10calc_scoreiiiPhS_,@"STO_CUDA_ENTRY STV_DEFAULT"
_Z10calc_scoreiiiPhS_:
.text._Z10calc_scoreiiiPhS_:
[----:B------:R-:W-:Y:S01]  /*0000*/  LDC R1, c[0x0][0x37c] ;  /* 0x0000df00ff017b82 */ /* 0x000fe20000000800 */
[----:B------:R-:W0:Y:S07]  /*0010*/  S2R R2, SR_CTAID.Z ;  /* 0x0000000000027919 */ /* 0x000e2e0000002700 */
[----:B------:R-:W1:Y:S01]  /*0020*/  S2UR UR5, SR_CTAID.X ;  /* 0x00000000000579c3 */ /* 0x000e620000002500 */
[----:B------:R-:W1:Y:S01]  /*0030*/  LDCU.64 UR14, c[0x0][0x380] ;  /* 0x00007000ff0e77ac */ /* 0x000e620008000a00 */
[----:B------:R-:W-:Y:S01]  /*0040*/  BSSY.RECONVERGENT B0, `(.L_x_0) ;  /* 0x0000041000007945 */ /* 0x000fe20003800200 */
[----:B------:R-:W0:Y:S01]  /*0050*/  S2R R3, SR_TID.X ;  /* 0x0000000000037919 */ /* 0x000e220000002100 */
[----:B------:R-:W-:Y:S01]  /*0060*/  PRMT R4, RZ, 0x7610, R4 ;  /* 0x00007610ff047816 */ /* 0x000fe20000000004 */
[----:B------:R-:W2:Y:S03]  /*0070*/  LDCU UR11, c[0x0][0x388] ;  /* 0x00007100ff0b77ac */ /* 0x000ea60008000800 */
[----:B------:R-:W3:Y:S01]  /*0080*/  S2UR UR10, SR_CTAID.Y ;  /* 0x00000000000a79c3 */ /* 0x000ee20000002600 */
[----:B------:R-:W4:Y:S01]  /*0090*/  LDCU UR6, c[0x0][0x374] ;  /* 0x00006e80ff0677ac */ /* 0x000f220008000800 */
[----:B------:R-:W0:Y:S06]  /*00a0*/  LDCU.64 UR8, c[0x0][0x358] ;  /* 0x00006b00ff0877ac */ /* 0x000e2c0008000a00 */
[----:B------:R-:W5:Y:S01]  /*00b0*/  LDC R5, c[0x0][0x378] ;  /* 0x0000de00ff057b82 */ /* 0x000f620000000800 */
[----:B-1----:R-:W-:-:S04]  /*00c0*/  UIADD3 UR4, UPT, UPT, UR5, UR15, URZ ;  /* 0x0000000f05047290 */ /* 0x002fc8000fffe0ff */
[----:B---3--:R-:W-:Y:S02]  /*00d0*/  UIADD3 UR7, UPT, UPT, UR4, UR14, UR10 ;  /* 0x0000000e04077290 */ /* 0x008fe4000fffe00a */
[----:B----4-:R-:W-:Y:S01]  /*00e0*/  UIMAD UR5, UR5, UR6, UR10 ;  /* 0x00000006050572a4 */ /* 0x010fe2000f8e020a */
[----:B0-----:R-:W-:-:S04]  /*00f0*/  IMAD R2, R2, 0x20, R3 ;  /* 0x0000002002027824 */ /* 0x001fc800078e0203 */
[----:B------:R-:W-:Y:S02]  /*0100*/  IMAD.MOV R0, RZ, RZ, -R2 ;  /* 0x000000ffff007224 */ /* 0x000fe400078e0a02 */
[----:B-----5:R-:W-:-:S03]  /*0110*/  IMAD R5, R5, UR5, RZ ;  /* 0x0000000505057c24 */ /* 0x020fc6000f8e02ff */
[----:B------:R-:W-:Y:S01]  /*0120*/  ISETP.NE.AND P0, PT, R0, UR7, PT ;  /* 0x0000000700007c0c */ /* 0x000fe2000bf05270 */
[----:B------:R-:W-:-:S05]  /*0130*/  VIADD R0, R2, UR7 ;  /* 0x0000000702007c36 */ /* 0x000fca0008000000 */
[----:B--2---:R-:W-:-:S13]  /*0140*/  ISETP.GT.OR P0, PT, R0, UR11, !P0 ;  /* 0x0000000b00007c0c */ /* 0x004fda000c704670 */
[----:B------:R-:W-:Y:S05]  /*0150*/  @P0 BRA `(.L_x_1) ;  /* 0x0000000000bc0947 */ /* 0x000fea0003800000 */
[----:B------:R-:W-:Y:S01]  /*0160*/  I2FP.F32.S32 R9, R0 ;  /* 0x0000000000097245 */ /* 0x000fe20000201400 */
[----:B------:R-:W-:Y:S01]  /*0170*/  BSSY.RECONVERGENT B1, `(.L_x_2) ;  /* 0x0000012000017945 */ /* 0x000fe20003800200 */
[----:B------:R-:W-:Y:S02]  /*0180*/  I2FP.F32.S32 R0, UR14 ;  /* 0x0000000e00007c45 */ /* 0x000fe40008201400 */
[----:B------:R-:W-:Y:S01]  /*0190*/  I2FP.F32.S32 R3, UR4 ;  /* 0x0000000400037c45 */ /* 0x000fe20008201400 */
[----:B------:R-:W0:Y:S01]  /*01a0*/  MUFU.RCP R4, R9 ;  /* 0x0000000900047308 */ /* 0x000e220000001000 */
[----:B------:R-:W-:-:S03]  /*01b0*/  I2FP.F32.U32 R7, UR10 ;  /* 0x0000000a00077c45 */ /* 0x000fc60008201000 */
[----:B------:R-:W-:-:S04]  /*01c0*/  FFMA R0, R0, 1.0099999904632568359, R3 ;  /* 0x3f8147ae00007823 */ /* 0x000fc80000000003 */
[----:B------:R-:W-:-:S04]  /*01d0*/  FFMA R0, R7, 0.5, R0 ;  /* 0x3f00000007007823 */ /* 0x000fc80000000000 */
[----:B------:R-:W-:-:S04]  /*01e0*/  FMUL R0, R0, 1000000 ;  /* 0x4974240000007820 */ /* 0x000fc80000400000 */
[----:B------:R-:W1:Y:S01]  /*01f0*/  FCHK P0, R0, R9 ;  /* 0x0000000900007302 */ /* 0x000e620000000000 */
[----:B0-----:R-:W-:-:S04]  /*0200*/  FFMA R3, -R9, R4, 1 ;  /* 0x3f80000009037423 */ /* 0x001fc80000000104 */
[----:B------:R-:W-:-:S04]  /*0210*/  FFMA R3, R4, R3, R4 ;  /* 0x0000000304037223 */ /* 0x000fc80000000004 */
[----:B------:R-:W-:-:S04]  /*0220*/  FFMA R4, R0, R3, RZ ;  /* 0x0000000300047223 */ /* 0x000fc800000000ff */
[----:B------:R-:W-:-:S04]  /*0230*/  FFMA R6, -R9, R4, R0 ;  /* 0x0000000409067223 */ /* 0x000fc80000000100 */
[----:B------:R-:W-:Y:S01]  /*0240*/  FFMA R3, R3, R6, R4 ;  /* 0x0000000603037223 */ /* 0x000fe20000000004 */
[----:B-1----:R-:W-:Y:S06]  /*0250*/  @!P0 BRA `(.L_x_3) ;  /* 0x00000000000c8947 */ /* 0x002fec0003800000 */
[----:B------:R-:W-:-:S07]  /*0260*/  MOV R4, 0x280 ;  /* 0x0000028000047802 */ /* 0x000fce0000000f00 */
[----:B------:R-:W-:Y:S05]  /*0270*/  CALL.REL.NOINC `($__internal_0_$__cuda_sm3x_div_rn_noftz_f32_slowpath) ;  /* 0x0000000000907944 */ /* 0x000fea0003c00000 */
[----:B------:R-:W-:-:S07]  /*0280*/  IMAD.MOV.U32 R3, RZ, RZ, R0 ;  /* 0x000000ffff037224 */ /* 0x000fce00078e0000 */
.L_x_3:
[----:B------:R-:W-:Y:S05]  /*0290*/  BSYNC.RECONVERGENT B1 ;  /* 0x0000000000017941 */ /* 0x000fea0003800200 */
.L_x_2:
[----:B------:R-:W0:Y:S01]  /*02a0*/  LDCU.64 UR16, c[0x0][0x390] ;  /* 0x00007200ff1077ac */ /* 0x000e220008000a00 */
[----:B------:R-:W1:Y:S01]  /*02b0*/  F2I.TRUNC.NTZ R3, R3 ;  /* 0x0000000300037305 */ /* 0x000e62000020f100 */
[----:B------:R-:W2:Y:S01]  /*02c0*/  LDCU UR5, c[0x0][0x380] ;  /* 0x00007000ff0577ac */ /* 0x000ea20008000800 */
[----:B0-----:R-:W-:Y:S02]  /*02d0*/  UIADD3 UR7, UP0, UPT, UR4, UR16, URZ ;  /* 0x0000001004077290 */ /* 0x001fe4000ff1e0ff */
[----:B-1----:R-:W-:Y:S01]  /*02e0*/  IADD3 R6, P0, PT, R3, UR16, RZ ;  /* 0x0000001003067c10 */ /* 0x002fe2000ff1e0ff */
[----:B--2---:R-:W-:-:S03]  /*02f0*/  UIADD3 UR12, UP1, UPT, UR5, UR16, URZ ;  /* 0x00000010050c7290 */ /* 0x004fc6000ff3e0ff */
[----:B------:R-:W-:Y:S01]  /*0300*/  LEA.HI.X.SX32 R7, R3, UR17, 0x1, P0 ;  /* 0x0000001103077c11 */ /* 0x000fe200080f0eff */
[----:B------:R-:W-:Y:S02]  /*0310*/  ULEA.HI.X.SX32 UR5, UR5, UR17, 0x1, UP1 ;  /* 0x0000001105057291 */ /* 0x000fe400088f0eff */
[----:B------:R-:W-:Y:S02]  /*0320*/  UIADD3 UR6, UP1, UPT, UR10, UR16, URZ ;  /* 0x000000100a067290 */ /* 0x000fe4000ff3e0ff */
[----:B------:R-:W-:Y:S01]  /*0330*/  ULEA.HI.X.SX32 UR11, UR4, UR17, 0x1, UP0 ;  /* 0x00000011040b7291 */ /* 0x000fe200080f0eff */
[----:B------:R-:W-:Y:S01]  /*0340*/  IADD3 R14, P0, PT, R2, UR16, RZ ;  /* 0x00000010020e7c10 */ /* 0x000fe2000ff1e0ff */
[----:B------:R-:W-:Y:S01]  /*0350*/  IMAD.U32 R9, RZ, RZ, UR5 ;  /* 0x00000005ff097e24 */ /* 0x000fe2000f8e00ff */
[----:B------:R-:W-:Y:S01]  /*0360*/  UIADD3.X UR5, UPT, UPT, URZ, UR17, URZ, UP1, !UPT ;  /* 0x00000011ff057290 */ /* 0x000fe20008ffe4ff */
[----:B------:R-:W-:Y:S01]  /*0370*/  IMAD.U32 R10, RZ, RZ, UR7 ;  /* 0x00000007ff0a7e24 */ /* 0x000fe2000f8e00ff */
[----:B------:R-:W2:Y:S01]  /*0380*/  LDG.E.U8 R6, desc[UR8][R6.64] ;  /* 0x0000000806067981 */ /* 0x000ea2000c1e1100 */
[----:B------:R-:W-:-:S02]  /*0390*/  IMAD.U32 R8, RZ, RZ, UR12 ;  /* 0x0000000cff087e24 */ /* 0x000fc4000f8e00ff */
[----:B------:R-:W-:Y:S02]  /*03a0*/  IMAD.U32 R11, RZ, RZ, UR11 ;  /* 0x0000000bff0b7e24 */ /* 0x000fe4000f8e00ff */
[----:B------:R-:W-:Y:S01]  /*03b0*/  IMAD.U32 R13, RZ, RZ, UR5 ;  /* 0x00000005ff0d7e24 */ /* 0x000fe2000f8e00ff */
[----:B------:R-:W2:Y:S01]  /*03c0*/  LDG.E.U8 R9, desc[UR8][R8.64] ;  /* 0x0000000808097981 */ /* 0x000ea2000c1e1100 */
[----:B------:R-:W-:Y:S02]  /*03d0*/  IMAD.X R15, RZ, RZ, UR17, P0 ;  /* 0x00000011ff0f7e24 */ /* 0x000fe400080e06ff */
[----:B------:R-:W-:Y:S01]  /*03e0*/  IMAD.U32 R12, RZ, RZ, UR6 ;  /* 0x00000006ff0c7e24 */ /* 0x000fe2000f8e00ff */
[----:B------:R-:W2:Y:S04]  /*03f0*/  LDG.E.U8 R10, desc[UR8][R10.64] ;  /* 0x000000080a0a7981 */ /* 0x000ea8000c1e1100 */
[----:B------:R-:W3:Y:S04]  /*0400*/  LDG.E.U8 R14, desc[UR8][R14.64] ;  /* 0x000000080e0e7981 */ /* 0x000ee8000c1e1100 */
[----:B------:R-:W3:Y:S01]  /*0410*/  LDG.E.U8 R13, desc[UR8][R12.64] ;  /* 0x000000080c0d7981 */ /* 0x000ee2000c1e1100 */
[----:B--2---:R-:W-:-:S04]  /*0420*/  IADD3 R6, PT, PT, R10, R9, R6 ;  /* 0x000000090a067210 */ /* 0x004fc80007ffe006 */
[----:B---3--:R-:W-:-:S04]  /*0430*/  IADD3 R6, PT, PT, R14, R6, R13 ;  /* 0x000000060e067210 */ /* 0x008fc80007ffe00d */
[----:B------:R-:W-:-:S07]  /*0440*/  PRMT R4, R6, 0x7610, R4 ;  /* 0x0000761006047816 */ /* 0x000fce0000000004 */
.L_x_1:
[----:B------:R-:W-:Y:S05]  /*0450*/  BSYNC.RECONVERGENT B0 ;  /* 0x0000000000007941 */ /* 0x000fea0003800200 */
.L_x_0:
[----:B------:R-:W0:Y:S01]  /*0460*/  LDCU.64 UR6, c[0x0][0x398] ;  /* 0x00007300ff0677ac */ /* 0x000e220008000a00 */
[----:B------:R-:W-:-:S05]  /*0470*/  IMAD R5, R5, 0x20, R2 ;  /* 0x0000002005057824 */ /* 0x000fca00078e0202 */
[----:B0-----:R-:W-:-:S04]  /*0480*/  IADD3 R2, P0, PT, R5, UR6, RZ ;  /* 0x0000000605027c10 */ /* 0x001fc8000ff1e0ff */
[----:B------:R-:W-:-:S05]  /*0490*/  LEA.HI.X.SX32 R3, R5, UR7, 0x1, P0 ;  /* 0x0000000705037c11 */ /* 0x000fca00080f0eff */
[----:B------:R-:W-:Y:S01]  /*04a0*/  STG.E.U8 desc[UR8][R2.64], R4 ;  /* 0x0000000402007986 */ /* 0x000fe2000c101108 */
[----:B------:R-:W-:Y:S05]  /*04b0*/  EXIT ;  /* 0x000000000000794d */ /* 0x000fea0003800000 */
        .weak           $__internal_0_$__cuda_sm3x_div_rn_noftz_f32_slowpath
        .type           $__internal_0_$__cuda_sm3x_div_rn_noftz_f32_slowpath,@function
        .size           $__internal_0_$__cuda_sm3x_div_rn_noftz_f32_slowpath,(.L_x_16 - $__internal_0_$__cuda_sm3x_div_rn_noftz_f32_slowpath)
$__internal_0_$__cuda_sm3x_div_rn_noftz_f32_slowpath:
[----:B------:R-:W-:Y:S01]  /*04c0*/  SHF.R.U32.HI R6, RZ, 0x17, R9 ;  /* 0x00000017ff067819 */ /* 0x000fe20000011609 */
[----:B------:R-:W-:Y:S01]  /*04d0*/  BSSY.RECONVERGENT B2, `(.L_x_4) ;  /* 0x0000064000027945 */ /* 0x000fe20003800200 */
[--C-:B------:R-:W-:Y:S01]  /*04e0*/  SHF.R.U32.HI R3, RZ, 0x17, R0.reuse ;  /* 0x00000017ff037819 */ /* 0x100fe20000011600 */
[----:B------:R-:W-:Y:S01]  /*04f0*/  IMAD.MOV.U32 R8, RZ, RZ, R0 ;  /* 0x000000ffff087224 */ /* 0x000fe200078e0000 */
[----:B------:R-:W-:Y:S02]  /*0500*/  LOP3.LUT R7, R6, 0xff, RZ, 0xc0, !PT ;  /* 0x000000ff06077812 */ /* 0x000fe400078ec0ff */
[----:B------:R-:W-:-:S03]  /*0510*/  LOP3.LUT R6, R3, 0xff, RZ, 0xc0, !PT ;  /* 0x000000ff03067812 */ /* 0x000fc600078ec0ff */
[----:B------:R-:W-:Y:S02]  /*0520*/  VIADD R12, R7, 0xffffffff ;  /* 0xffffffff070c7836 */ /* 0x000fe40000000000 */
[----:B------:R-:W-:-:S03]  /*0530*/  VIADD R11, R6, 0xffffffff ;  /* 0xffffffff060b7836 */ /* 0x000fc60000000000 */
[----:B------:R-:W-:-:S04]  /*0540*/  ISETP.GT.U32.AND P0, PT, R12, 0xfd, PT ;  /* 0x000000fd0c00780c */ /* 0x000fc80003f04070 */
[----:B------:R-:W-:-:S13]  /*0550*/  ISETP.GT.U32.OR P0, PT, R11, 0xfd, P0 ;  /* 0x000000fd0b00780c */ /* 0x000fda0000704470 */
[----:B------:R-:W-:Y:S01]  /*0560*/  @!P0 IMAD.MOV.U32 R10, RZ, RZ, RZ ;  /* 0x000000ffff0a8224 */ /* 0x000fe200078e00ff */
[----:B------:R-:W-:Y:S06]  /*0570*/  @!P0 BRA `(.L_x_5) ;  /* 0x0000000000608947 */ /* 0x000fec0003800000 */
[----:B------:R-:W-:Y:S01]  /*0580*/  FSETP.GTU.FTZ.AND P0, PT, |R0|, +INF , PT ;  /* 0x7f8000000000780b */ /* 0x000fe20003f1c200 */
[----:B------:R-:W-:Y:S01]  /*0590*/  IMAD.MOV.U32 R3, RZ, RZ, R9 ;  /* 0x000000ffff037224 */ /* 0x000fe200078e0009 */
[----:B------:R-:W-:-:S04]  /*05a0*/  FSETP.GTU.FTZ.AND P1, PT, |R9|, +INF , PT ;  /* 0x7f8000000900780b */ /* 0x000fc80003f3c200 */
[----:B------:R-:W-:-:S13]  /*05b0*/  PLOP3.LUT P0, PT, P0, P1, PT, 0xf8, 0x8f ;  /* 0x00000000008f781c */ /* 0x000fda0000703f70 */
[----:B------:R-:W-:Y:S05]  /*05c0*/  @P0 BRA `(.L_x_6) ;  /* 0x00000004004c0947 */ /* 0x000fea0003800000 */
[----:B------:R-:W-:-:S13]  /*05d0*/  LOP3.LUT P0, RZ, R9, 0x7fffffff, R8, 0xc8, !PT ;  /* 0x7fffffff09ff7812 */ /* 0x000fda000780c808 */
[----:B------:R-:W-:Y:S05]  /*05e0*/  @!P0 BRA `(.L_x_7) ;  /* 0x00000004003c8947 */ /* 0x000fea0003800000 */
[C---:B------:R-:W-:Y:S02]  /*05f0*/  FSETP.NEU.FTZ.AND P2, PT, |R0|.reuse, +INF , PT ;  /* 0x7f8000000000780b */ /* 0x040fe40003f5d200 */
[----:B------:R-:W-:Y:S02]  /*0600*/  FSETP.NEU.FTZ.AND P1, PT, |R3|, +INF , PT ;  /* 0x7f8000000300780b */ /* 0x000fe40003f3d200 */
[----:B------:R-:W-:-:S11]  /*0610*/  FSETP.NEU.FTZ.AND P0, PT, |R0|, +INF , PT ;  /* 0x7f8000000000780b */ /* 0x000fd60003f1d200 */
[----:B------:R-:W-:Y:S05]  /*0620*/  @!P1 BRA !P2, `(.L_x_7) ;  /* 0x00000004002c9947 */ /* 0x000fea0005000000 */
[----:B------:R-:W-:-:S04]  /*0630*/  LOP3.LUT P2, RZ, R8, 0x7fffffff, RZ, 0xc0, !PT ;  /* 0x7fffffff08ff7812 */ /* 0x000fc8000784c0ff */
[----:B------:R-:W-:-:S13]  /*0640*/  PLOP3.LUT P1, PT, P1, P2, PT, 0x2f, 0xf2 ;  /* 0x0000000000f2781c */ /* 0x000fda0000f24577 */
[----:B------:R-:W-:Y:S05]  /*0650*/  @P1 BRA `(.L_x_8) ;  /* 0x0000000400181947 */ /* 0x000fea0003800000 */
[----:B------:R-:W-:-:S04]  /*0660*/  LOP3.LUT P1, RZ, R9, 0x7fffffff, RZ, 0xc0, !PT ;  /* 0x7fffffff09ff7812 */ /* 0x000fc8000782c0ff */
[----:B------:R-:W-:-:S13]  /*0670*/  PLOP3.LUT P0, PT, P0, P1, PT, 0x2f, 0xf2 ;  /* 0x0000000000f2781c */ /* 0x000fda0000702577 */
[----:B------:R-:W-:Y:S05]  /*0680*/  @P0 BRA `(.L_x_9) ;  /* 0x0000000400000947 */ /* 0x000fea0003800000 */
[----:B------:R-:W-:Y:S02]  /*0690*/  ISETP.GE.AND P0, PT, R11, RZ, PT ;  /* 0x000000ff0b00720c */ /* 0x000fe40003f06270 */
[----:B------:R-:W-:-:S11]  /*06a0*/  ISETP.GE.AND P1, PT, R12, RZ, PT ;  /* 0x000000ff0c00720c */ /* 0x000fd60003f26270 */
[----:B------:R-:W-:Y:S02]  /*06b0*/  @P0 IMAD.MOV.U32 R10, RZ, RZ, RZ ;  /* 0x000000ffff0a0224 */ /* 0x000fe400078e00ff */
[----:B------:R-:W-:Y:S01]  /*06c0*/  @!P0 FFMA R8, R0, 1.84467440737095516160e+19, RZ ;  /* 0x5f80000000088823 */ /* 0x000fe200000000ff */
[----:B------:R-:W-:Y:S02]  /*06d0*/  @!P0 IMAD.MOV.U32 R10, RZ, RZ, -0x40 ;  /* 0xffffffc0ff0a8424 */ /* 0x000fe400078e00ff */
[----:B------:R-:W-:Y:S02]  /*06e0*/  @!P1 FFMA R9, R3, 1.84467440737095516160e+19, RZ ;  /* 0x5f80000003099823 */ /* 0x000fe400000000ff */
[----:B------:R-:W-:-:S07]  /*06f0*/  @!P1 VIADD R10, R10, 0x40 ;  /* 0x000000400a0a9836 */ /* 0x000fce0000000000 */
.L_x_5:
[----:B------:R-:W-:Y:S01]  /*0700*/  LEA R0, R7, 0xc0800000, 0x17 ;  /* 0xc080000007007811 */ /* 0x000fe200078eb8ff */
[----:B------:R-:W-:Y:S01]  /*0710*/  VIADD R6, R6, 0xffffff81 ;  /* 0xffffff8106067836 */ /* 0x000fe20000000000 */
[----:B------:R-:W-:Y:S03]  /*0720*/  BSSY.RECONVERGENT B3, `(.L_x_10) ;  /* 0x0000035000037945 */ /* 0x000fe60003800200 */
[----:B------:R-:W-:Y:S01]  /*0730*/  IMAD.IADD R9, R9, 0x1, -R0 ;  /* 0x0000000109097824 */ /* 0x000fe200078e0a00 */
[C---:B------:R-:W-:Y:S01]  /*0740*/  IADD3 R7, PT, PT, R6.reuse, 0x7f, -R7 ;  /* 0x0000007f06077810 */ /* 0x040fe20007ffe807 */
[----:B------:R-:W-:Y:S02]  /*0750*/  IMAD R0, R6, -0x800000, R8 ;  /* 0xff80000006007824 */ /* 0x000fe400078e0208 */
[----:B------:R-:W0:Y:S01]  /*0760*/  MUFU.RCP R3, R9 ;  /* 0x0000000900037308 */ /* 0x000e220000001000 */
[----:B------:R-:W-:Y:S01]  /*0770*/  FADD.FTZ R11, -R9, -RZ ;  /* 0x800000ff090b7221 */ /* 0x000fe20000010100 */
[----:B------:R-:W-:-:S03]  /*0780*/  IMAD.IADD R7, R7, 0x1, R10 ;  /* 0x0000000107077824 */ /* 0x000fc600078e020a */
[----:B0-----:R-:W-:-:S04]  /*0790*/  FFMA R12, R3, R11, 1 ;  /* 0x3f800000030c7423 */ /* 0x001fc8000000000b */
[----:B------:R-:W-:-:S04]  /*07a0*/  FFMA R12, R3, R12, R3 ;  /* 0x0000000c030c7223 */ /* 0x000fc80000000003 */
[----:B------:R-:W-:-:S04]  /*07b0*/  FFMA R3, R0, R12, RZ ;  /* 0x0000000c00037223 */ /* 0x000fc800000000ff */
[----:B------:R-:W-:-:S04]  /*07c0*/  FFMA R8, R11, R3, R0 ;  /* 0x000000030b087223 */ /* 0x000fc80000000000 */
[----:B------:R-:W-:-:S04]  /*07d0*/  FFMA R13, R12, R8, R3 ;  /* 0x000000080c0d7223 */ /* 0x000fc80000000003 */
[----:B------:R-:W-:-:S04]  /*07e0*/  FFMA R8, R11, R13, R0 ;  /* 0x0000000d0b087223 */ /* 0x000fc80000000000 */
[----:B------:R-:W-:-:S05]  /*07f0*/  FFMA R0, R12, R8, R13 ;  /* 0x000000080c007223 */ /* 0x000fca000000000d */
[----:B------:R-:W-:-:S04]  /*0800*/  SHF.R.U32.HI R3, RZ, 0x17, R0 ;  /* 0x00000017ff037819 */ /* 0x000fc80000011600 */
[----:B------:R-:W-:-:S05]  /*0810*/  LOP3.LUT R3, R3, 0xff, RZ, 0xc0, !PT ;  /* 0x000000ff03037812 */ /* 0x000fca00078ec0ff */
[----:B------:R-:W-:-:S04]  /*0820*/  IMAD.IADD R9, R3, 0x1, R7 ;  /* 0x0000000103097824 */ /* 0x000fc800078e0207 */
[----:B------:R-:W-:-:S05]  /*0830*/  VIADD R3, R9, 0xffffffff ;  /* 0xffffffff09037836 */ /* 0x000fca0000000000 */
[----:B------:R-:W-:-:S13]  /*0840*/  ISETP.GE.U32.AND P0, PT, R3, 0xfe, PT ;  /* 0x000000fe0300780c */ /* 0x000fda0003f06070 */
[----:B------:R-:W-:Y:S05]  /*0850*/  @!P0 BRA `(.L_x_11) ;  /* 0x0000000000808947 */ /* 0x000fea0003800000 */
[----:B------:R-:W-:-:S13]  /*0860*/  ISETP.GT.AND P0, PT, R9, 0xfe, PT ;  /* 0x000000fe0900780c */ /* 0x000fda0003f04270 */
[----:B------:R-:W-:Y:S05]  /*0870*/  @P0 BRA `(.L_x_12) ;  /* 0x00000000006c0947 */ /* 0x000fea0003800000 */
[----:B------:R-:W-:-:S13]  /*0880*/  ISETP.GE.AND P0, PT, R9, 0x1, PT ;  /* 0x000000010900780c */ /* 0x000fda0003f06270 */
[----:B------:R-:W-:Y:S05]  /*0890*/  @P0 BRA `(.L_x_13) ;  /* 0x0000000000740947 */ /* 0x000fea0003800000 */
[----:B------:R-:W-:Y:S02]  /*08a0*/  ISETP.GE.AND P0, PT, R9, -0x18, PT ;  /* 0xffffffe80900780c */ /* 0x000fe40003f06270 */
[----:B------:R-:W-:-:S11]  /*08b0*/  LOP3.LUT R0, R0, 0x80000000, RZ, 0xc0, !PT ;  /* 0x8000000000007812 */ /* 0x000fd600078ec0ff */
[----:B------:R-:W-:Y:S05]  /*08c0*/  @!P0 BRA `(.L_x_13) ;  /* 0x0000000000688947 */ /* 0x000fea0003800000 */
[CCC-:B------:R-:W-:Y:S01]  /*08d0*/  FFMA.RZ R3, R12.reuse, R8.reuse, R13.reuse ;  /* 0x000000080c037223 */ /* 0x1c0fe2000000c00d */
[CCC-:B------:R-:W-:Y:S01]  /*08e0*/  FFMA.RM R6, R12.reuse, R8.reuse, R13.reuse ;  /* 0x000000080c067223 */ /* 0x1c0fe2000000400d */
[C---:B------:R-:W-:Y:S02]  /*08f0*/  ISETP.NE.AND P2, PT, R9.reuse, RZ, PT ;  /* 0x000000ff0900720c */ /* 0x040fe40003f45270 */
[----:B------:R-:W-:Y:S02]  /*0900*/  ISETP.NE.AND P1, PT, R9, RZ, PT ;  /* 0x000000ff0900720c */ /* 0x000fe40003f25270 */
[----:B------:R-:W-:Y:S01]  /*0910*/  LOP3.LUT R7, R3, 0x7fffff, RZ, 0xc0, !PT ;  /* 0x007fffff03077812 */ /* 0x000fe200078ec0ff */
[----:B------:R-:W-:Y:S01]  /*0920*/  FFMA.RP R3, R12, R8, R13 ;  /* 0x000000080c037223 */ /* 0x000fe2000000800d */
[----:B------:R-:W-:Y:S02]  /*0930*/  VIADD R8, R9, 0x20 ;  /* 0x0000002009087836 */ /* 0x000fe40000000000 */
[----:B------:R-:W-:Y:S01]  /*0940*/  LOP3.LUT R7, R7, 0x800000, RZ, 0xfc, !PT ;  /* 0x0080000007077812 */ /* 0x000fe200078efcff */
[----:B------:R-:W-:Y:S01]  /*0950*/  IMAD.MOV R9, RZ, RZ, -R9 ;  /* 0x000000ffff097224 */ /* 0x000fe200078e0a09 */
[----:B------:R-:W-:-:S02]  /*0960*/  FSETP.NEU.FTZ.AND P0, PT, R3, R6, PT ;  /* 0x000000060300720b */ /* 0x000fc40003f1d000 */
[----:B------:R-:W-:Y:S02]  /*0970*/  SHF.L.U32 R8, R7, R8, RZ ;  /* 0x0000000807087219 */ /* 0x000fe400000006ff */
[----:B------:R-:W-:Y:S02]  /*0980*/  SEL R6, R9, RZ, P2 ;  /* 0x000000ff09067207 */ /* 0x000fe40001000000 */
[----:B------:R-:W-:Y:S02]  /*0990*/  ISETP.NE.AND P1, PT, R8, RZ, P1 ;  /* 0x000000ff0800720c */ /* 0x000fe40000f25270 */
[----:B------:R-:W-:Y:S02]  /*09a0*/  SHF.R.U32.HI R6, RZ, R6, R7 ;  /* 0x00000006ff067219 */ /* 0x000fe40000011607 */
[----:B------:R-:W-:Y:S02]  /*09b0*/  PLOP3.LUT P0, PT, P0, P1, PT, 0xf8, 0x8f ;  /* 0x00000000008f781c */ /* 0x000fe40000703f70 */
[----:B------:R-:W-:-:S02]  /*09c0*/  SHF.R.U32.HI R8, RZ, 0x1, R6 ;  /* 0x00000001ff087819 */ /* 0x000fc40000011606 */
[----:B------:R-:W-:-:S04]  /*09d0*/  SEL R3, RZ, 0x1, !P0 ;  /* 0x00000001ff037807 */ /* 0x000fc80004000000 */
[----:B------:R-:W-:-:S04]  /*09e0*/  LOP3.LUT R3, R3, 0x1, R8, 0xf8, !PT ;  /* 0x0000000103037812 */ /* 0x000fc800078ef808 */
[----:B------:R-:W-:-:S05]  /*09f0*/  LOP3.LUT R3, R3, R6, RZ, 0xc0, !PT ;  /* 0x0000000603037212 */ /* 0x000fca00078ec0ff */
[----:B------:R-:W-:-:S05]  /*0a00*/  IMAD.IADD R3, R8, 0x1, R3 ;  /* 0x0000000108037824 */ /* 0x000fca00078e0203 */
[----:B------:R-:W-:Y:S01]  /*0a10*/  LOP3.LUT R0, R3, R0, RZ, 0xfc, !PT ;  /* 0x0000000003007212 */ /* 0x000fe200078efcff */
[----:B------:R-:W-:Y:S06]  /*0a20*/  BRA `(.L_x_13) ;  /* 0x0000000000107947 */ /* 0x000fec0003800000 */
.L_x_12:
[----:B------:R-:W-:-:S04]  /*0a30*/  LOP3.LUT R0, R0, 0x80000000, RZ, 0xc0, !PT ;  /* 0x8000000000007812 */ /* 0x000fc800078ec0ff */
[----:B------:R-:W-:Y:S01]  /*0a40*/  LOP3.LUT R0, R0, 0x7f800000, RZ, 0xfc, !PT ;  /* 0x7f80000000007812 */ /* 0x000fe200078efcff */
[----:B------:R-:W-:Y:S06]  /*0a50*/  BRA `(.L_x_13) ;  /* 0x0000000000047947 */ /* 0x000fec0003800000 */
.L_x_11:
[----:B------:R-:W-:-:S07]  /*0a60*/  IMAD R0, R7, 0x800000, R0 ;  /* 0x0080000007007824 */ /* 0x000fce00078e0200 */
.L_x_13:
[----:B------:R-:W-:Y:S05]  /*0a70*/  BSYNC.RECONVERGENT B3 ;  /* 0x0000000000037941 */ /* 0x000fea0003800200 */
.L_x_10:
[----:B------:R-:W-:Y:S05]  /*0a80*/  BRA `(.L_x_14) ;  /* 0x0000000000207947 */ /* 0x000fea0003800000 */
.L_x_9:
[----:B------:R-:W-:-:S04]  /*0a90*/  LOP3.LUT R0, R9, 0x80000000, R8, 0x48, !PT ;  /* 0x8000000009007812 */ /* 0x000fc800078e4808 */
[----:B------:R-:W-:Y:S01]  /*0aa0*/  LOP3.LUT R0, R0, 0x7f800000, RZ, 0xfc, !PT ;  /* 0x7f80000000007812 */ /* 0x000fe200078efcff */
[----:B------:R-:W-:Y:S06]  /*0ab0*/  BRA `(.L_x_14) ;  /* 0x0000000000147947 */ /* 0x000fec0003800000 */
.L_x_8:
[----:B------:R-:W-:Y:S01]  /*0ac0*/  LOP3.LUT R0, R9, 0x80000000, R8, 0x48, !PT ;  /* 0x8000000009007812 */ /* 0x000fe200078e4808 */
[----:B------:R-:W-:Y:S06]  /*0ad0*/  BRA `(.L_x_14) ;  /* 0x00000000000c7947 */ /* 0x000fec0003800000 */
.L_x_7:
[----:B------:R-:W0:Y:S01]  /*0ae0*/  MUFU.RSQ R0, -QNAN ;  /* 0xffc0000000007908 */ /* 0x000e220000001400 */
[----:B------:R-:W-:Y:S05]  /*0af0*/  BRA `(.L_x_14) ;  /* 0x0000000000047947 */ /* 0x000fea0003800000 */
.L_x_6:
[----:B------:R-:W-:-:S07]  /*0b00*/  FADD.FTZ R0, R0, R3 ;  /* 0x0000000300007221 */ /* 0x000fce0000010000 */
.L_x_14:
[----:B------:R-:W-:Y:S05]  /*0b10*/  BSYNC.RECONVERGENT B2 ;  /* 0x0000000000027941 */ /* 0x000fea0003800200 */
.L_x_4:
[----:B------:R-:W-:Y:S02]  /*0b20*/  IMAD.MOV.U32 R6, RZ, RZ, R4 ;  /* 0x000000ffff067224 */ /* 0x000fe400078e0004 */
[----:B------:R-:W-:-:S04]  /*0b30*/  IMAD.MOV.U32 R7, RZ, RZ, 0x0 ;  /* 0x00000000ff077424 */ /* 0x000fc800078e00ff */
[----:B0-----:R-:W-:Y:S05]  /*0b40*/  RET.REL.NODEC R6 `(_Z10calc_scoreiiiPhS_) ;  /* 0xfffffff4062c7950 */ /* 0x001fea0003c3ffff */
.L_x_15:
[----:B------:R-:W-:-:S00]  /*0b50*/  BRA `(.L_x_15) ;  /* 0xfffffffc00fc7947 */ /* 0x000fc0000383ffff */
[----:B------:R-:W-:-:S00]  /*0b60*/  NOP ;  /* 0x0000000000007918 */ /* 0x000fc00000000000 */
        /* <DEDUP_REMOVED lines=9> */
.L_x_16:


//--------------------- .nv.shared.reserved.0     --------------------------
	.section	.nv.shared.reserved.0,"aw",@nobits
	.weak		__nv_reservedSMEM_offset_0_alias
	.size		__nv_reservedSMEM_offset_0_alias, 0, 64
	.other		__nv_reservedSMEM_offset_0_alias,@"STO_CUDA_RESERVED_SHARED STV_DEFAULT"
__nv_reservedSMEM_offset_0_alias:
	.zero		0
	.zero		64


//--------------------- .nv.constant0._Z10calc_scoreiiiPhS_ --------------------------
	.section	.nv.constant0._Z10calc_scoreiiiPhS_,"a",@progbits
	.sectionflags	@""
	.align	4
.nv.constant0._Z10calc_scoreiiiPhS_:
	.zero		928


//--------------------- SYMBOLS --------------------------

	.type		.nv.reservedSmem.offset0,@object
	.size		.nv.reservedSmem.offset0,0x4
